//
// Generated by NVIDIA NVVM Compiler
//
// Compiler Build ID: CL-36424714
// Cuda compilation tools, release 13.0, V13.0.88
// Based on NVVM 20.0.0
//

.version 9.0
.target sm_100
.address_size 64

	// .globl	copy_kernel

.visible .entry copy_kernel(
	.param .u64 .ptr .align 1 copy_kernel_param_0,
	.param .u64 .ptr .align 1 copy_kernel_param_1,
	.param .u64 copy_kernel_param_2
)
{
	.reg .pred 	%p<8>;
	.reg .b32 	%r<30>;
	.reg .b64 	%rd<52>;

	ld.param.u64 	%rd24, [copy_kernel_param_0];
	ld.param.u64 	%rd25, [copy_kernel_param_1];
	ld.param.u64 	%rd26, [copy_kernel_param_2];
	cvta.to.global.u64 	%rd1, %rd24;
	cvta.to.global.u64 	%rd2, %rd25;
	shr.u64 	%rd3, %rd26, 4;
	mov.u32 	%r2, %ctaid.x;
	mov.u32 	%r1, %ntid.x;
	mov.u32 	%r3, %tid.x;
	mad.lo.s32 	%r4, %r2, %r1, %r3;
	cvt.u64.u32 	%rd50, %r4;
	setp.le.u64 	%p1, %rd3, %rd50;
	@%p1 bra 	$L__BB0_10;
	mov.u32 	%r5, %nctaid.x;
	mul.lo.s32 	%r6, %r1, %r5;
	cvt.u64.u32 	%rd5, %r6;
	add.s64 	%rd27, %rd5, %rd50;
	max.u64 	%rd28, %rd3, %rd27;
	setp.lt.u64 	%p2, %rd27, %rd3;
	selp.u64 	%rd6, 1, 0, %p2;
	add.s64 	%rd29, %rd27, %rd6;
	sub.s64 	%rd7, %rd28, %rd29;
	and.b64  	%rd30, %rd7, -4294967296;
	setp.ne.s64 	%p3, %rd30, 0;
	@%p3 bra 	$L__BB0_3;
	cvt.u32.u64 	%r7, %rd5;
	cvt.u32.u64 	%r8, %rd7;
	div.u32 	%r9, %r8, %r7;
	cvt.u64.u32 	%rd46, %r9;
	bra.uni 	$L__BB0_4;
$L__BB0_3:
	div.u64 	%rd46, %rd7, %rd5;
$L__BB0_4:
	add.s64 	%rd11, %rd46, %rd6;
	and.b64  	%rd31, %rd11, 3;
	setp.eq.s64 	%p4, %rd31, 3;
	@%p4 bra 	$L__BB0_7;
	shl.b64 	%rd48, %rd50, 4;
	shl.b64 	%rd13, %rd5, 4;
	add.s64 	%rd32, %rd11, 1;
	and.b64  	%rd47, %rd32, 3;
$L__BB0_6:
	.pragma "nounroll";
	add.s64 	%rd33, %rd1, %rd48;
	add.s64 	%rd34, %rd2, %rd48;
	ld.global.nc.v4.u32 	{%r10, %r11, %r12, %r13}, [%rd34];
	st.global.v4.u32 	[%rd33], {%r10, %r11, %r12, %r13};
	add.s64 	%rd50, %rd50, %rd5;
	add.s64 	%rd48, %rd48, %rd13;
	add.s64 	%rd47, %rd47, -1;
	setp.ne.s64 	%p5, %rd47, 0;
	@%p5 bra 	$L__BB0_6;
$L__BB0_7:
	setp.lt.u64 	%p6, %rd11, 3;
	@%p6 bra 	$L__BB0_10;
	shl.b64 	%rd38, %rd5, 4;
	shl.b64 	%rd45, %rd5, 2;
$L__BB0_9:
	.pragma "nounroll";
	shl.b64 	%rd35, %rd50, 4;
	add.s64 	%rd36, %rd1, %rd35;
	add.s64 	%rd37, %rd2, %rd35;
	ld.global.nc.v4.u32 	{%r14, %r15, %r16, %r17}, [%rd37];
	st.global.v4.u32 	[%rd36], {%r14, %r15, %r16, %r17};
	add.s64 	%rd39, %rd36, %rd38;
	add.s64 	%rd40, %rd37, %rd38;
	ld.global.nc.v4.u32 	{%r18, %r19, %r20, %r21}, [%rd40];
	st.global.v4.u32 	[%rd39], {%r18, %r19, %r20, %r21};
	add.s64 	%rd41, %rd39, %rd38;
	add.s64 	%rd42, %rd40, %rd38;
	ld.global.nc.v4.u32 	{%r22, %r23, %r24, %r25}, [%rd42];
	st.global.v4.u32 	[%rd41], {%r22, %r23, %r24, %r25};
	add.s64 	%rd43, %rd41, %rd38;
	add.s64 	%rd44, %rd42, %rd38;
	ld.global.nc.v4.u32 	{%r26, %r27, %r28, %r29}, [%rd44];
	st.global.v4.u32 	[%rd43], {%r26, %r27, %r28, %r29};
	add.s64 	%rd50, %rd45, %rd50;
	setp.lt.u64 	%p7, %rd50, %rd3;
	@%p7 bra 	$L__BB0_9;
$L__BB0_10:
	ret;

}


// ===== COMPILED SASS (sm_100) =====

	.target	sm_100

	.elftype	@"ET_EXEC"


//--------------------- .note.nv.tkinfo           --------------------------
	.section	.note.nv.tkinfo,"",@"SHT_NOTE"
	.sectionflags	@"SHF_NOTE_NV_TKINFO"
	.tkinfo
        /*0018*/ 	.word	0x00000002
        /*0030*/ 	.string	""
        /*0030*/ 	.string	"ptxas"
        /*0030*/ 	.string	"Cuda compilation tools, release 13.0, V13.0.88"
        /*0030*/ 	.string	"Build cuda_13.0.r13.0/compiler.36424714_0"
        /*0030*/ 	.string	"-arch sm_100 -m 64 "



//--------------------- .note.nv.cuinfo           --------------------------
	.section	.note.nv.cuinfo,"",@"SHT_NOTE"
	.sectionflags	@"SHF_NOTE_NV_CUINFO"
        /*0018*/ 	.short	0x0002
        /*001a*/ 	.short	0x0064
        /*001c*/ 	.short	0x0082
	.zero		2


//--------------------- .nv.info                  --------------------------
	.section	.nv.info,"",@"SHT_CUDA_INFO"
	.align	4


	//----- nvinfo : EIATTR_REGCOUNT
	.align		4
        /*0000*/ 	.byte	0x04, 0x2f
        /*0002*/ 	.short	(.L_1 - .L_0)
	.align		4
.L_0:
        /*0004*/ 	.word	index@(copy_kernel)
        /*0008*/ 	.word	0x00000020


	//----- nvinfo : EIATTR_FRAME_SIZE
	.align		4
.L_1:
        /*000c*/ 	.byte	0x04, 0x11
        /*000e*/ 	.short	(.L_3 - .L_2)
	.align		4
.L_2:
        /*0010*/ 	.word	index@($__internal_0_$__cuda_sm20_div_u64)
        /*0014*/ 	.word	0x00000000


	//----- nvinfo : EIATTR_FRAME_SIZE
	.align		4
.L_3:
        /*0018*/ 	.byte	0x04, 0x11
        /*001a*/ 	.short	(.L_5 - .L_4)
	.align		4
.L_4:
        /*001c*/ 	.word	index@(copy_kernel)
        /*0020*/ 	.word	0x00000000


	//----- nvinfo : EIATTR_MIN_STACK_SIZE
	.align		4
.L_5:
        /*0024*/ 	.byte	0x04, 0x12
        /*0026*/ 	.short	(.L_7 - .L_6)
	.align		4
.L_6:
        /*0028*/ 	.word	index@(copy_kernel)
        /*002c*/ 	.word	0x00000000
.L_7:


//--------------------- .nv.compat                --------------------------
	.section	.nv.compat,"",@"SHT_CUDA_COMPAT_INFO"
	.align	4
        /*0000*/ 	.byte	0x02, 0x09, 0x00, 0x00, 0x02, 0x02, 0x01, 0x00, 0x02, 0x05, 0x05, 0x00, 0x03, 0x07, 0x01, 0x01
        /*0010*/ 	.byte	0x02, 0x03, 0x00, 0x00, 0x02, 0x06, 0x01, 0x00, 0x04, 0x0b, 0x08, 0x00, 0x09, 0x00, 0x00, 0x00
        /*0020*/ 	.byte	0x00, 0x00, 0x00, 0x00


//--------------------- .nv.info.copy_kernel      --------------------------
	.section	.nv.info.copy_kernel,"",@"SHT_CUDA_INFO"
	.sectionflags	@""
	.align	4


	//----- nvinfo : EIATTR_CUDA_API_VERSION
	.align		4
        /*0000*/ 	.byte	0x04, 0x37
        /*0002*/ 	.short	(.L_9 - .L_8)
.L_8:
        /*0004*/ 	.word	0x00000082


	//----- nvinfo : EIATTR_KPARAM_INFO
	.align		4
.L_9:
        /*0008*/ 	.byte	0x04, 0x17
        /*000a*/ 	.short	(.L_11 - .L_10)
.L_10:
        /*000c*/ 	.word	0x00000000
        /*0010*/ 	.short	0x0002
        /*0012*/ 	.short	0x0010
        /*0014*/ 	.byte	0x00, 0xf0, 0x21, 0x00


	//----- nvinfo : EIATTR_KPARAM_INFO
	.align		4
.L_11:
        /*0018*/ 	.byte	0x04, 0x17
        /*001a*/ 	.short	(.L_13 - .L_12)
.L_12:
        /*001c*/ 	.word	0x00000000
        /*0020*/ 	.short	0x0001
        /*0022*/ 	.short	0x0008
        /*0024*/ 	.byte	0x00, 0xf5, 0x21, 0x00


	//----- nvinfo : EIATTR_KPARAM_INFO
	.align		4
.L_13:
        /*0028*/ 	.byte	0x04, 0x17
        /*002a*/ 	.short	(.L_15 - .L_14)
.L_14:
        /*002c*/ 	.word	0x00000000
        /*0030*/ 	.short	0x0000
        /*0032*/ 	.short	0x0000
        /*0034*/ 	.byte	0x00, 0xf5, 0x21, 0x00


	//----- nvinfo : EIATTR_SPARSE_MMA_MASK
	.align		4
.L_15:
        /*0038*/ 	.byte	0x03, 0x50
        /*003a*/ 	.short	0x0000


	//----- nvinfo : EIATTR_MAXREG_COUNT
	.align		4
        /*003c*/ 	.byte	0x03, 0x1b
        /*003e*/ 	.short	0x00ff


	//----- nvinfo : EIATTR_MERCURY_ISA_VERSION
	.align		4
        /*0040*/ 	.byte	0x03, 0x5f
        /*0042*/ 	.short	0x0101


	//----- nvinfo : EIATTR_VRC_CTA_INIT_COUNT
	.align		4
        /*0044*/ 	.byte	0x02, 0x4a
	.zero		1
	.zero		1


	//----- nvinfo : EIATTR_EXIT_INSTR_OFFSETS
	.align		4
        /*0048*/ 	.byte	0x04, 0x1c
        /*004a*/ 	.short	(.L_17 - .L_16)


	//   ....[0]....
.L_16:
        /*004c*/ 	.word	0x000000a0


	//   ....[1]....
        /*0050*/ 	.word	0x00000550


	//   ....[2]....
        /*0054*/ 	.word	0x00000780


	//----- nvinfo : EIATTR_CRS_STACK_SIZE
	.align		4
.L_17:
        /*0058*/ 	.byte	0x04, 0x1e
        /*005a*/ 	.short	(.L_19 - .L_18)
.L_18:
        /*005c*/ 	.word	0x00000000


	//----- nvinfo : EIATTR_CBANK_PARAM_SIZE
	.align		4
.L_19:
        /*0060*/ 	.byte	0x03, 0x19
        /*0062*/ 	.short	0x0018


	//----- nvinfo : EIATTR_PARAM_CBANK
	.align		4
        /*0064*/ 	.byte	0x04, 0x0a
        /*0066*/ 	.short	(.L_21 - .L_20)
	.align		4
.L_20:
        /*0068*/ 	.word	index@(.nv.constant0.copy_kernel)
        /*006c*/ 	.short	0x0380
        /*006e*/ 	.short	0x0018


	//----- nvinfo : EIATTR_SW_WAR
	.align		4
.L_21:
        /*0070*/ 	.byte	0x04, 0x36
        /*0072*/ 	.short	(.L_23 - .L_22)
.L_22:
        /*0074*/ 	.word	0x00000008
.L_23:


//--------------------- .nv.callgraph             --------------------------
	.section	.nv.callgraph,"",@"SHT_CUDA_CALLGRAPH"
	.align	4
	.sectionentsize	8
	.align		4
        /*0000*/ 	.word	0x00000000
	.align		4
        /*0004*/ 	.word	0xffffffff
	.align		4
        /*0008*/ 	.word	0x00000000
	.align		4
        /*000c*/ 	.word	0xfffffffe
	.align		4
        /*0010*/ 	.word	0x00000000
	.align		4
        /*0014*/ 	.word	0xfffffffd
	.align		4
        /*0018*/ 	.word	0x00000000
	.align		4
        /*001c*/ 	.word	0xfffffffc


//--------------------- .text.copy_kernel         --------------------------
	.section	.text.copy_kernel,"ax",@progbits
	.align	128
        .global         copy_kernel
        .type           copy_kernel,@function
        .size           copy_kernel,(.L_x_8 - copy_kernel)
        .other          copy_kernel,@"STO_CUDA_ENTRY STV_DEFAULT"
copy_kernel:
.text.copy_kernel:
[----:B------:R-:W-:Y:S01]  /*0000*/  LDC R1, c[0x0][0x37c] ;  /* 0x0000df00ff017b82 */ /* 0x000fe20000000800 */
[----:B------:R-:W0:Y:S07]  /*0010*/  S2R R3, SR_TID.X ;  /* 0x0000000000037919 */ /* 0x000e2e0000002100 */
[----:B------:R-:W0:Y:S08]  /*0020*/  S2UR UR4, SR_CTAID.X ;  /* 0x00000000000479c3 */ /* 0x000e300000002500 */
[----:B------:R-:W0:Y:S08]  /*0030*/  LDC R20, c[0x0][0x360] ;  /* 0x0000d800ff147b82 */ /* 0x000e300000000800 */
[----:B------:R-:W1:Y:S01]  /*0040*/  LDC.64 R4, c[0x0][0x390] ;  /* 0x0000e400ff047b82 */ /* 0x000e620000000a00 */
[----:B0-----:R-:W-:Y:S01]  /*0050*/  IMAD R28, R20, UR4, R3 ;  /* 0x00000004141c7c24 */ /* 0x001fe2000f8e0203 */
[----:B-1----:R-:W-:-:S02]  /*0060*/  SHF.R.U64 R0, R4, 0x4, R5 ;  /* 0x0000000404007819 */ /* 0x002fc40000001205 */
[----:B------:R-:W-:Y:S02]  /*0070*/  SHF.R.U32.HI R2, RZ, 0x4, R5 ;  /* 0x00000004ff027819 */ /* 0x000fe40000011605 */
[----:B------:R-:W-:-:S04]  /*0080*/  ISETP.GT.U32.AND P0, PT, R0, R28, PT ;  /* 0x0000001c0000720c */ /* 0x000fc80003f04070 */
[----:B------:R-:W-:-:S13]  /*0090*/  ISETP.GT.U32.AND.EX P0, PT, R2, RZ, PT, P0 ;  /* 0x000000ff0200720c */ /* 0x000fda0003f04100 */
[----:B------:R-:W-:Y:S05]  /*00a0*/  @!P0 EXIT ;  /* 0x000000000000894d */ /* 0x000fea0003800000 */
[----:B------:R-:W0:Y:S01]  /*00b0*/  LDCU UR4, c[0x0][0x370] ;  /* 0x00006e00ff0477ac */ /* 0x000e220008000800 */
[----:B------:R-:W-:Y:S01]  /*00c0*/  IMAD.MOV.U32 R3, RZ, RZ, RZ ;  /* 0x000000ffff037224 */ /* 0x000fe200078e00ff */
[----:B------:R-:W-:Y:S01]  /*00d0*/  BSSY.RECONVERGENT B0, `(.L_x_0) ;  /* 0x0000027000007945 */ /* 0x000fe20003800200 */
[----:B0-----:R-:W-:-:S05]  /*00e0*/  IMAD R20, R20, UR4, RZ ;  /* 0x0000000414147c24 */ /* 0x001fca000f8e02ff */
[----:B------:R-:W-:-:S04]  /*00f0*/  IADD3 R9, P1, PT, R20, R28, RZ ;  /* 0x0000001c14097210 */ /* 0x000fc80007f3e0ff */
[----:B------:R-:W-:Y:S01]  /*0100*/  ISETP.GE.U32.AND P0, PT, R9, R0, PT ;  /* 0x000000000900720c */ /* 0x000fe20003f06070 */
[----:B------:R-:W-:Y:S01]  /*0110*/  IMAD.X R11, RZ, RZ, R3, P1 ;  /* 0x000000ffff0b7224 */ /* 0x000fe200008e0603 */
[----:B------:R-:W-:-:S04]  /*0120*/  ISETP.GT.U32.AND P1, PT, R0, R9, PT ;  /* 0x000000090000720c */ /* 0x000fc80003f24070 */
[----:B------:R-:W-:Y:S02]  /*0130*/  ISETP.GE.U32.AND.EX P0, PT, R11, R2, PT, P0 ;  /* 0x000000020b00720c */ /* 0x000fe40003f06100 */
[----:B------:R-:W-:Y:S02]  /*0140*/  ISETP.GT.U32.AND.EX P1, PT, R2, R11, PT, P1 ;  /* 0x0000000b0200720c */ /* 0x000fe40003f24110 */
[----:B------:R-:W-:Y:S02]  /*0150*/  SEL R4, RZ, 0x1, P0 ;  /* 0x00000001ff047807 */ /* 0x000fe40000000000 */
[----:B------:R-:W-:Y:S02]  /*0160*/  SEL R5, R0, R9, P1 ;  /* 0x0000000900057207 */ /* 0x000fe40000800000 */
[----:B------:R-:W-:Y:S02]  /*0170*/  SEL R7, R2, R11, P1 ;  /* 0x0000000b02077207 */ /* 0x000fe40000800000 */
[----:B------:R-:W-:-:S04]  /*0180*/  IADD3 R5, P0, P1, R5, -R9, -R4 ;  /* 0x8000000905057210 */ /* 0x000fc8000791e804 */
[----:B------:R-:W-:-:S04]  /*0190*/  IADD3.X R7, PT, PT, R7, -0x1, ~R11, P0, P1 ;  /* 0xffffffff07077810 */ /* 0x000fc800007e2c0b */
[----:B------:R-:W-:-:S13]  /*01a0*/  ISETP.NE.U32.AND P0, PT, R7, RZ, PT ;  /* 0x000000ff0700720c */ /* 0x000fda0003f05070 */
[----:B------:R-:W-:Y:S05]  /*01b0*/  @P0 BRA `(.L_x_1) ;  /* 0x0000000000500947 */ /* 0x000fea0003800000 */
[----:B------:R-:W0:Y:S01]  /*01c0*/  I2F.U32.RP R8, R20 ;  /* 0x0000001400087306 */ /* 0x000e220000209000 */
[----:B------:R-:W-:Y:S01]  /*01d0*/  IMAD.MOV R9, RZ, RZ, -R20 ;  /* 0x000000ffff097224 */ /* 0x000fe200078e0a14 */
[----:B------:R-:W-:-:S06]  /*01e0*/  ISETP.NE.U32.AND P2, PT, R20, RZ, PT ;  /* 0x000000ff1400720c */ /* 0x000fcc0003f45070 */
[----:B0-----:R-:W0:Y:S02]  /*01f0*/  MUFU.RCP R8, R8 ;  /* 0x0000000800087308 */ /* 0x001e240000001000 */
[----:B0-----:R-:W-:-:S06]  /*0200*/  VIADD R6, R8, 0xffffffe ;  /* 0x0ffffffe08067836 */ /* 0x001fcc0000000000 */
[----:B------:R0:W1:Y:S02]  /*0210*/  F2I.FTZ.U32.TRUNC.NTZ R7, R6 ;  /* 0x0000000600077305 */ /* 0x000064000021f000 */
[----:B0-----:R-:W-:Y:S02]  /*0220*/  IMAD.MOV.U32 R6, RZ, RZ, RZ ;  /* 0x000000ffff067224 */ /* 0x001fe400078e00ff */
[----:B-1----:R-:W-:-:S04]  /*0230*/  IMAD R9, R9, R7, RZ ;  /* 0x0000000709097224 */ /* 0x002fc800078e02ff */
[----:B------:R-:W-:-:S06]  /*0240*/  IMAD.HI.U32 R10, R7, R9, R6 ;  /* 0x00000009070a7227 */ /* 0x000fcc00078e0006 */
[----:B------:R-:W-:-:S04]  /*0250*/  IMAD.HI.U32 R6, R10, R5, RZ ;  /* 0x000000050a067227 */ /* 0x000fc800078e00ff */
[----:B------:R-:W-:-:S04]  /*0260*/  IMAD.MOV R7, RZ, RZ, -R6 ;  /* 0x000000ffff077224 */ /* 0x000fc800078e0a06 */
[----:B------:R-:W-:Y:S02]  /*0270*/  IMAD R5, R20, R7, R5 ;  /* 0x0000000714057224 */ /* 0x000fe400078e0205 */
[----:B------:R-:W-:-:S03]  /*0280*/  IMAD.MOV.U32 R7, RZ, RZ, RZ ;  /* 0x000000ffff077224 */ /* 0x000fc600078e00ff */
[----:B------:R-:W-:-:S13]  /*0290*/  ISETP.GE.U32.AND P0, PT, R5, R20, PT ;  /* 0x000000140500720c */ /* 0x000fda0003f06070 */
[----:B------:R-:W-:Y:S02]  /*02a0*/  @P0 IMAD.IADD R5, R5, 0x1, -R20 ;  /* 0x0000000105050824 */ /* 0x000fe400078e0a14 */
[----:B------:R-:W-:-:S03]  /*02b0*/  @P0 VIADD R6, R6, 0x1 ;  /* 0x0000000106060836 */ /* 0x000fc60000000000 */
[----:B------:R-:W-:-:S13]  /*02c0*/  ISETP.GE.U32.AND P1, PT, R5, R20, PT ;  /* 0x000000140500720c */ /* 0x000fda0003f26070 */
[----:B------:R-:W-:Y:S01]  /*02d0*/  @P1 VIADD R6, R6, 0x1 ;  /* 0x0000000106061836 */ /* 0x000fe20000000000 */
[----:B------:R-:W-:Y:S01]  /*02e0*/  @!P2 LOP3.LUT R6, RZ, R20, RZ, 0x33, !PT ;  /* 0x00000014ff06a212 */ /* 0x000fe200078e33ff */
[----:B------:R-:W-:Y:S06]  /*02f0*/  BRA `(.L_x_2) ;  /* 0x0000000000107947 */ /* 0x000fec0003800000 */
.L_x_1:
[----:B------:R-:W-:-:S07]  /*0300*/  MOV R6, 0x320 ;  /* 0x0000032000067802 */ /* 0x000fce0000000f00 */
[----:B------:R-:W-:Y:S05]  /*0310*/  CALL.REL.NOINC `($__internal_0_$__cuda_sm20_div_u64) ;  /* 0x00000004001c7944 */ /* 0x000fea0003c00000 */
[----:B------:R-:W-:Y:S02]  /*0320*/  IMAD.MOV.U32 R6, RZ, RZ, R5 ;  /* 0x000000ffff067224 */ /* 0x000fe400078e0005 */
[----:B------:R-:W-:-:S07]  /*0330*/  IMAD.MOV.U32 R7, RZ, RZ, R8 ;  /* 0x000000ffff077224 */ /* 0x000fce00078e0008 */
.L_x_2:
[----:B------:R-:W-:Y:S05]  /*0340*/  BSYNC.RECONVERGENT B0 ;  /* 0x0000000000007941 */ /* 0x000fea0003800200 */
.L_x_0:
[----:B------:R-:W-:Y:S01]  /*0350*/  IADD3 R4, P0, PT, R6, R4, RZ ;  /* 0x0000000406047210 */ /* 0x000fe20007f1e0ff */
[----:B------:R-:W0:Y:S01]  /*0360*/  LDCU.64 UR4, c[0x0][0x358] ;  /* 0x00006b00ff0477ac */ /* 0x000e220008000a00 */
[----:B------:R-:W-:Y:S02]  /*0370*/  BSSY.RECONVERGENT B0, `(.L_x_3) ;  /* 0x000001d000007945 */ /* 0x000fe40003800200 */
[C---:B------:R-:W-:Y:S01]  /*0380*/  LOP3.LUT R5, R4.reuse, 0x3, RZ, 0xc0, !PT ;  /* 0x0000000304057812 */ /* 0x040fe200078ec0ff */
[----:B------:R-:W-:Y:S01]  /*0390*/  IMAD.X R6, RZ, RZ, R7, P0 ;  /* 0x000000ffff067224 */ /* 0x000fe200000e0607 */
[----:B------:R-:W-:Y:S01]  /*03a0*/  ISETP.GE.U32.AND P0, PT, R4, 0x3, PT ;  /* 0x000000030400780c */ /* 0x000fe20003f06070 */
[----:B------:R-:W1:Y:S01]  /*03b0*/  LDCU.128 UR8, c[0x0][0x380] ;  /* 0x00007000ff0877ac */ /* 0x000e620008000c00 */
[----:B------:R-:W-:Y:S02]  /*03c0*/  ISETP.NE.U32.AND P1, PT, R5, 0x3, PT ;  /* 0x000000030500780c */ /* 0x000fe40003f25070 */
[----:B------:R-:W-:-:S02]  /*03d0*/  ISETP.GE.U32.AND.EX P0, PT, R6, RZ, PT, P0 ;  /* 0x000000ff0600720c */ /* 0x000fc40003f06100 */
[----:B------:R-:W-:-:S13]  /*03e0*/  ISETP.NE.AND.EX P1, PT, RZ, RZ, PT, P1 ;  /* 0x000000ffff00720c */ /* 0x000fda0003f25310 */
[----:B01----:R-:W-:Y:S05]  /*03f0*/  @!P1 BRA `(.L_x_4) ;  /* 0x0000000000509947 */ /* 0x003fea0003800000 */
[----:B------:R-:W-:Y:S01]  /*0400*/  VIADD R10, R4, 0x1 ;  /* 0x00000001040a7836 */ /* 0x000fe20000000000 */
[C---:B------:R-:W-:Y:S01]  /*0410*/  SHF.L.U64.HI R15, R28.reuse, 0x4, R3 ;  /* 0x000000041c0f7819 */ /* 0x040fe20000010203 */
[----:B------:R-:W-:Y:S02]  /*0420*/  IMAD.SHL.U32 R13, R28, 0x10, RZ ;  /* 0x000000101c0d7824 */ /* 0x000fe400078e00ff */
[----:B------:R-:W-:Y:S01]  /*0430*/  IMAD.MOV.U32 R11, RZ, RZ, RZ ;  /* 0x000000ffff0b7224 */ /* 0x000fe200078e00ff */
[----:B------:R-:W-:-:S07]  /*0440*/  LOP3.LUT R10, R10, 0x3, RZ, 0xc0, !PT ;  /* 0x000000030a0a7812 */ /* 0x000fce00078ec0ff */
.L_x_5:
[----:B0-----:R-:W-:-:S04]  /*0450*/  IADD3 R4, P1, PT, R13, UR10, RZ ;  /* 0x0000000a0d047c10 */ /* 0x001fc8000ff3e0ff */
[----:B------:R-:W-:-:S06]  /*0460*/  IADD3.X R5, PT, PT, R15, UR11, RZ, P1, !PT ;  /* 0x0000000b0f057c10 */ /* 0x000fcc0008ffe4ff */
[----:B------:R-:W2:Y:S01]  /*0470*/  LDG.E.128.CONSTANT R4, desc[UR4][R4.64] ;  /* 0x0000000404047981 */ /* 0x000ea2000c1e9d00 */
[----:B------:R-:W-:Y:S02]  /*0480*/  IADD3 R8, P1, PT, R13, UR8, RZ ;  /* 0x000000080d087c10 */ /* 0x000fe4000ff3e0ff */
[----:B------:R-:W-:Y:S02]  /*0490*/  IADD3 R28, P2, PT, R20, R28, RZ ;  /* 0x0000001c141c7210 */ /* 0x000fe40007f5e0ff */
[----:B------:R-:W-:Y:S02]  /*04a0*/  IADD3.X R9, PT, PT, R15, UR9, RZ, P1, !PT ;  /* 0x000000090f097c10 */ /* 0x000fe40008ffe4ff */
[----:B------:R-:W-:Y:S01]  /*04b0*/  IADD3 R10, P1, PT, R10, -0x1, RZ ;  /* 0xffffffff0a0a7810 */ /* 0x000fe20007f3e0ff */
[----:B------:R-:W-:Y:S01]  /*04c0*/  IMAD.X R3, RZ, RZ, R3, P2 ;  /* 0x000000ffff037224 */ /* 0x000fe200010e0603 */
[----:B------:R-:W-:Y:S02]  /*04d0*/  LEA R13, P3, R20, R13, 0x4 ;  /* 0x0000000d140d7211 */ /* 0x000fe400078620ff */
[----:B------:R-:W-:-:S02]  /*04e0*/  IADD3.X R11, PT, PT, R11, -0x1, RZ, P1, !PT ;  /* 0xffffffff0b0b7810 */ /* 0x000fc40000ffe4ff */
[----:B------:R-:W-:Y:S02]  /*04f0*/  ISETP.NE.U32.AND P1, PT, R10, RZ, PT ;  /* 0x000000ff0a00720c */ /* 0x000fe40003f25070 */
[----:B------:R-:W-:Y:S02]  /*0500*/  LEA.HI.X R15, R20, R15, RZ, 0x4, P3 ;  /* 0x0000000f140f7211 */ /* 0x000fe400018f24ff */
[----:B------:R-:W-:Y:S01]  /*0510*/  ISETP.NE.AND.EX P1, PT, R11, RZ, PT, P1 ;  /* 0x000000ff0b00720c */ /* 0x000fe20003f25310 */
[----:B--2---:R0:W-:-:S12]  /*0520*/  STG.E.128 desc[UR4][R8.64], R4 ;  /* 0x0000000408007986 */ /* 0x0041d8000c101d04 */
[----:B------:R-:W-:Y:S05]  /*0530*/  @P1 BRA `(.L_x_5) ;  /* 0xfffffffc00c41947 */ /* 0x000fea000383ffff */
.L_x_4:
[----:B------:R-:W-:Y:S05]  /*0540*/  BSYNC.RECONVERGENT B0 ;  /* 0x0000000000007941 */ /* 0x000fea0003800200 */
.L_x_3:
[----:B------:R-:W-:Y:S05]  /*0550*/  @!P0 EXIT ;  /* 0x000000000000894d */ /* 0x000fea0003800000 */
[----:B------:R-:W-:Y:S01]  /*0560*/  IMAD.SHL.U32 R29, R20, 0x10, RZ ;  /* 0x00000010141d7824 */ /* 0x000fe200078e00ff */
[----:B------:R-:W-:Y:S01]  /*0570*/  SHF.R.U32.HI R21, RZ, 0x1c, R20 ;  /* 0x0000001cff157819 */ /* 0x000fe20000011614 */
[----:B------:R-:W1:Y:S06]  /*0580*/  LDCU.128 UR8, c[0x0][0x380] ;  /* 0x00007000ff0877ac */ /* 0x000e6c0008000c00 */
.L_x_6:
[C---:B------:R-:W-:Y:S01]  /*0590*/  IMAD.SHL.U32 R22, R28.reuse, 0x10, RZ ;  /* 0x000000101c167824 */ /* 0x040fe200078e00ff */
[----:B------:R-:W-:-:S04]  /*05a0*/  SHF.L.U64.HI R23, R28, 0x4, R3 ;  /* 0x000000041c177819 */ /* 0x000fc80000010203 */
[----:B-1----:R-:W-:-:S04]  /*05b0*/  IADD3 R24, P0, PT, R22, UR10, RZ ;  /* 0x0000000a16187c10 */ /* 0x002fc8000ff1e0ff */
[----:B------:R-:W-:Y:S02]  /*05c0*/  IADD3.X R25, PT, PT, R23, UR11, RZ, P0, !PT ;  /* 0x0000000b17197c10 */ /* 0x000fe400087fe4ff */
[----:B0-----:R-:W-:-:S03]  /*05d0*/  IADD3 R8, P0, PT, R29, R24, RZ ;  /* 0x000000181d087210 */ /* 0x001fc60007f1e0ff */
[----:B------:R-:W2:Y:S02]  /*05e0*/  LDG.E.128.CONSTANT R4, desc[UR4][R24.64] ;  /* 0x0000000418047981 */ /* 0x000ea4000c1e9d00 */
[----:B------:R-:W-:Y:S01]  /*05f0*/  IMAD.X R9, R21, 0x1, R25, P0 ;  /* 0x0000000115097824 */ /* 0x000fe200000e0619 */
[----:B------:R-:W-:-:S05]  /*0600*/  IADD3 R12, P0, PT, R29, R8, RZ ;  /* 0x000000081d0c7210 */ /* 0x000fca0007f1e0ff */
[----:B------:R-:W-:Y:S01]  /*0610*/  IMAD.X R13, R21, 0x1, R9, P0 ;  /* 0x00000001150d7824 */ /* 0x000fe200000e0609 */
[----:B------:R-:W-:Y:S01]  /*0620*/  IADD3 R16, P0, PT, R29, R12, RZ ;  /* 0x0000000c1d107210 */ /* 0x000fe20007f1e0ff */
[----:B------:R-:W3:Y:S04]  /*0630*/  LDG.E.128.CONSTANT R8, desc[UR4][R8.64] ;  /* 0x0000000408087981 */ /* 0x000ee8000c1e9d00 */
[----:B------:R-:W-:Y:S02]  /*0640*/  IMAD.X R17, R21, 0x1, R13, P0 ;  /* 0x0000000115117824 */ /* 0x000fe400000e060d */
[----:B------:R-:W4:Y:S04]  /*0650*/  LDG.E.128.CONSTANT R12, desc[UR4][R12.64] ;  /* 0x000000040c0c7981 */ /* 0x000f28000c1e9d00 */
[----:B------:R-:W5:Y:S01]  /*0660*/  LDG.E.128.CONSTANT R16, desc[UR4][R16.64] ;  /* 0x0000000410107981 */ /* 0x000f62000c1e9d00 */
[----:B------:R-:W-:-:S04]  /*0670*/  IADD3 R22, P0, PT, R22, UR8, RZ ;  /* 0x0000000816167c10 */ /* 0x000fc8000ff1e0ff */
[----:B------:R-:W-:-:S05]  /*0680*/  IADD3.X R23, PT, PT, R23, UR9, RZ, P0, !PT ;  /* 0x0000000917177c10 */ /* 0x000fca00087fe4ff */
[----:B--2---:R0:W-:Y:S02]  /*0690*/  STG.E.128 desc[UR4][R22.64], R4 ;  /* 0x0000000416007986 */ /* 0x0041e4000c101d04 */
[----:B0-----:R-:W-:-:S05]  /*06a0*/  IADD3 R22, P0, PT, R29, R22, RZ ;  /* 0x000000161d167210 */ /* 0x001fca0007f1e0ff */
[----:B------:R-:W-:Y:S01]  /*06b0*/  IMAD.X R23, R21, 0x1, R23, P0 ;  /* 0x0000000115177824 */ /* 0x000fe200000e0617 */
[----:B------:R-:W-:-:S05]  /*06c0*/  IADD3 R24, P0, PT, R29, R22, RZ ;  /* 0x000000161d187210 */ /* 0x000fca0007f1e0ff */
[----:B------:R-:W-:Y:S01]  /*06d0*/  IMAD.X R25, R21, 0x1, R23, P0 ;  /* 0x0000000115197824 */ /* 0x000fe200000e0617 */
[----:B------:R-:W-:Y:S01]  /*06e0*/  IADD3 R26, P0, PT, R29, R24, RZ ;  /* 0x000000181d1a7210 */ /* 0x000fe20007f1e0ff */
[----:B---3--:R2:W-:Y:S04]  /*06f0*/  STG.E.128 desc[UR4][R22.64], R8 ;  /* 0x0000000816007986 */ /* 0x0085e8000c101d04 */
[----:B------:R-:W-:Y:S01]  /*0700*/  IMAD.X R27, R21, 0x1, R25, P0 ;  /* 0x00000001151b7824 */ /* 0x000fe200000e0619 */
[C---:B------:R-:W-:Y:S01]  /*0710*/  LEA R28, P0, R20.reuse, R28, 0x2 ;  /* 0x0000001c141c7211 */ /* 0x040fe200078010ff */
[----:B----4-:R2:W-:Y:S03]  /*0720*/  STG.E.128 desc[UR4][R24.64], R12 ;  /* 0x0000000c18007986 */ /* 0x0105e6000c101d04 */
[----:B------:R-:W-:Y:S01]  /*0730*/  LEA.HI.X R3, R20, R3, RZ, 0x2, P0 ;  /* 0x0000000314037211 */ /* 0x000fe200000f14ff */
[----:B-----5:R2:W-:Y:S01]  /*0740*/  STG.E.128 desc[UR4][R26.64], R16 ;  /* 0x000000101a007986 */ /* 0x0205e2000c101d04 */
[----:B------:R-:W-:-:S04]  /*0750*/  ISETP.GE.U32.AND P0, PT, R28, R0, PT ;  /* 0x000000001c00720c */ /* 0x000fc80003f06070 */
[----:B------:R-:W-:-:S13]  /*0760*/  ISETP.GE.U32.AND.EX P0, PT, R3, R2, PT, P0 ;  /* 0x000000020300720c */ /* 0x000fda0003f06100 */
[----:B--2---:R-:W-:Y:S05]  /*0770*/  @!P0 BRA `(.L_x_6) ;  /* 0xfffffffc00848947 */ /* 0x004fea000383ffff */
[----:B------:R-:W-:Y:S05]  /*0780*/  EXIT ;  /* 0x000000000000794d */ /* 0x000fea0003800000 */
        .weak           $__internal_0_$__cuda_sm20_div_u64
        .type           $__internal_0_$__cuda_sm20_div_u64,@function
        .size           $__internal_0_$__cuda_sm20_div_u64,(.L_x_8 - $__internal_0_$__cuda_sm20_div_u64)
$__internal_0_$__cuda_sm20_div_u64:
[----:B------:R-:W-:-:S04]  /*0790*/  IMAD.MOV.U32 R21, RZ, RZ, RZ ;  /* 0x000000ffff157224 */ /* 0x000fc800078e00ff */
[----:B------:R-:W0:Y:S08]  /*07a0*/  I2F.U64.RP R12, R20 ;  /* 0x00000014000c7312 */ /* 0x000e300000309000 */
[----:B0-----:R-:W0:Y:S02]  /*07b0*/  MUFU.RCP R12, R12 ;  /* 0x0000000c000c7308 */ /* 0x001e240000001000 */
[----:B0-----:R-:W-:-:S06]  /*07c0*/  VIADD R8, R12, 0x1ffffffe ;  /* 0x1ffffffe0c087836 */ /* 0x001fcc0000000000 */
[----:B------:R-:W0:Y:S02]  /*07d0*/  F2I.U64.TRUNC R8, R8 ;  /* 0x0000000800087311 */ /* 0x000e24000020d800 */
[----:B0-----:R-:W-:-:S04]  /*07e0*/  IMAD.WIDE.U32 R10, R8, R20, RZ ;  /* 0x00000014080a7225 */ /* 0x001fc800078e00ff */
[----:B------:R-:W-:Y:S01]  /*07f0*/  IMAD R11, R9, R20, R11 ;  /* 0x00000014090b7224 */ /* 0x000fe200078e020b */
[----:B------:R-:W-:-:S05]  /*0800*/  IADD3 R13, P0, PT, RZ, -R10, RZ ;  /* 0x8000000aff0d7210 */ /* 0x000fca0007f1e0ff */
[----:B------:R-:W-:-:S04]  /*0810*/  IMAD.HI.U32 R10, R8, R13, RZ ;  /* 0x0000000d080a7227 */ /* 0x000fc800078e00ff */
[----:B------:R-:W-:Y:S02]  /*0820*/  IMAD.X R15, RZ, RZ, ~R11, P0 ;  /* 0x000000ffff0f7224 */ /* 0x000fe400000e0e0b */
[----:B------:R-:W-:Y:S02]  /*0830*/  IMAD.MOV.U32 R11, RZ, RZ, R8 ;  /* 0x000000ffff0b7224 */ /* 0x000fe400078e0008 */
[-C--:B------:R-:W-:Y:S02]  /*0840*/  IMAD R17, R9, R15.reuse, RZ ;  /* 0x0000000f09117224 */ /* 0x080fe400078e02ff */
[----:B------:R-:W-:-:S04]  /*0850*/  IMAD.WIDE.U32 R10, P0, R8, R15, R10 ;  /* 0x0000000f080a7225 */ /* 0x000fc8000780000a */
[----:B------:R-:W-:-:S04]  /*0860*/  IMAD.HI.U32 R15, R9, R15, RZ ;  /* 0x0000000f090f7227 */ /* 0x000fc800078e00ff */
[----:B------:R-:W-:-:S05]  /*0870*/  IMAD.HI.U32 R10, P1, R9, R13, R10 ;  /* 0x0000000d090a7227 */ /* 0x000fca000782000a */
[----:B------:R-:W-:Y:S01]  /*0880*/  IADD3 R11, P2, PT, R17, R10, RZ ;  /* 0x0000000a110b7210 */ /* 0x000fe20007f5e0ff */
[----:B------:R-:W-:-:S04]  /*0890*/  IMAD.X R10, R15, 0x1, R9, P0 ;  /* 0x000000010f0a7824 */ /* 0x000fc800000e0609 */
[----:B------:R-:W-:Y:S01]  /*08a0*/  IMAD.WIDE.U32 R8, R11, R20, RZ ;  /* 0x000000140b087225 */ /* 0x000fe200078e00ff */
[----:B------:R-:W-:Y:S02]  /*08b0*/  IADD3.X R13, PT, PT, RZ, RZ, R10, P2, P1 ;  /* 0x000000ffff0d7210 */ /* 0x000fe400017e240a */
[----:B------:R-:W-:-:S03]  /*08c0*/  IADD3 R15, P0, PT, RZ, -R8, RZ ;  /* 0x80000008ff0f7210 */ /* 0x000fc60007f1e0ff */
[----:B------:R-:W-:Y:S02]  /*08d0*/  IMAD R8, R13, R20, R9 ;  /* 0x000000140d087224 */ /* 0x000fe400078e0209 */
[----:B------:R-:W-:-:S04]  /*08e0*/  IMAD.HI.U32 R10, R11, R15, RZ ;  /* 0x0000000f0b0a7227 */ /* 0x000fc800078e00ff */
[----:B------:R-:W-:-:S04]  /*08f0*/  IMAD.X R8, RZ, RZ, ~R8, P0 ;  /* 0x000000ffff087224 */ /* 0x000fc800000e0e08 */
[----:B------:R-:W-:-:S04]  /*0900*/  IMAD.WIDE.U32 R10, P0, R11, R8, R10 ;  /* 0x000000080b0a7225 */ /* 0x000fc8000780000a */
[C---:B------:R-:W-:Y:S02]  /*0910*/  IMAD R9, R13.reuse, R8, RZ ;  /* 0x000000080d097224 */ /* 0x040fe400078e02ff */
[----:B------:R-:W-:-:S04]  /*0920*/  IMAD.HI.U32 R10, P1, R13, R15, R10 ;  /* 0x0000000f0d0a7227 */ /* 0x000fc8000782000a */
[----:B------:R-:W-:Y:S01]  /*0930*/  IMAD.HI.U32 R8, R13, R8, RZ ;  /* 0x000000080d087227 */ /* 0x000fe200078e00ff */
[----:B------:R-:W-:-:S03]  /*0940*/  IADD3 R10, P2, PT, R9, R10, RZ ;  /* 0x0000000a090a7210 */ /* 0x000fc60007f5e0ff */
[----:B------:R-:W-:Y:S02]  /*0950*/  IMAD.X R13, R8, 0x1, R13, P0 ;  /* 0x00000001080d7824 */ /* 0x000fe400000e060d */
[----:B------:R-:W-:-:S03]  /*0960*/  IMAD.HI.U32 R8, R10, R5, RZ ;  /* 0x000000050a087227 */ /* 0x000fc600078e00ff */
[----:B------:R-:W-:Y:S01]  /*0970*/  IADD3.X R12, PT, PT, RZ, RZ, R13, P2, P1 ;  /* 0x000000ffff0c7210 */ /* 0x000fe200017e240d */
[----:B------:R-:W-:Y:S02]  /*0980*/  IMAD.MOV.U32 R9, RZ, RZ, RZ ;  /* 0x000000ffff097224 */ /* 0x000fe400078e00ff */
[----:B------:R-:W-:-:S04]  /*0990*/  IMAD.WIDE.U32 R8, R10, R7, R8 ;  /* 0x000000070a087225 */ /* 0x000fc800078e0008 */
[C---:B------:R-:W-:Y:S02]  /*09a0*/  IMAD R11, R12.reuse, R7, RZ ;  /* 0x000000070c0b7224 */ /* 0x040fe400078e02ff */
[----:B------:R-:W-:-:S04]  /*09b0*/  IMAD.HI.U32 R8, P0, R12, R5, R8 ;  /* 0x000000050c087227 */ /* 0x000fc80007800008 */
[----:B------:R-:W-:Y:S01]  /*09c0*/  IMAD.HI.U32 R12, R12, R7, RZ ;  /* 0x000000070c0c7227 */ /* 0x000fe200078e00ff */
[----:B------:R-:W-:-:S03]  /*09d0*/  IADD3 R11, P1, PT, R11, R8, RZ ;  /* 0x000000080b0b7210 */ /* 0x000fc60007f3e0ff */
[----:B------:R-:W-:-:S04]  /*09e0*/  IMAD.X R8, RZ, RZ, R12, P0 ;  /* 0x000000ffff087224 */ /* 0x000fc800000e060c */
[----:B------:R-:W-:Y:S02]  /*09f0*/  IMAD.X R13, RZ, RZ, R8, P1 ;  /* 0x000000ffff0d7224 */ /* 0x000fe400008e0608 */
[----:B------:R-:W-:-:S04]  /*0a00*/  IMAD.WIDE.U32 R8, R11, R20, RZ ;  /* 0x000000140b087225 */ /* 0x000fc800078e00ff */
[----:B------:R-:W-:Y:S01]  /*0a10*/  IMAD R10, R13, R20, R9 ;  /* 0x000000140d0a7224 */ /* 0x000fe200078e0209 */
[----:B------:R-:W-:-:S04]  /*0a20*/  IADD3 R9, P0, PT, -R8, R5, RZ ;  /* 0x0000000508097210 */ /* 0x000fc80007f1e1ff */
[-C--:B------:R-:W-:Y:S01]  /*0a30*/  IADD3 R5, P1, PT, -R20, R9.reuse, RZ ;  /* 0x0000000914057210 */ /* 0x080fe20007f3e1ff */
[----:B------:R-:W-:Y:S01]  /*0a40*/  IMAD.X R12, R7, 0x1, ~R10, P0 ;  /* 0x00000001070c7824 */ /* 0x000fe200000e0e0a */
[----:B------:R-:W-:Y:S02]  /*0a50*/  ISETP.GE.U32.AND P0, PT, R9, R20, PT ;  /* 0x000000140900720c */ /* 0x000fe40003f06070 */
[----:B------:R-:W-:Y:S02]  /*0a60*/  IADD3 R10, P2, PT, R11, 0x1, RZ ;  /* 0x000000010b0a7810 */ /* 0x000fe40007f5e0ff */
[C---:B------:R-:W-:Y:S02]  /*0a70*/  ISETP.GE.U32.AND.EX P0, PT, R12.reuse, RZ, PT, P0 ;  /* 0x000000ff0c00720c */ /* 0x040fe40003f06100 */
[----:B------:R-:W-:Y:S01]  /*0a80*/  IADD3.X R7, PT, PT, R12, -0x1, RZ, P1, !PT ;  /* 0xffffffff0c077810 */ /* 0x000fe20000ffe4ff */
[----:B------:R-:W-:Y:S01]  /*0a90*/  IMAD.X R8, RZ, RZ, R13, P2 ;  /* 0x000000ffff087224 */ /* 0x000fe200010e060d */
[----:B------:R-:W-:-:S02]  /*0aa0*/  SEL R5, R5, R9, P0 ;  /* 0x0000000905057207 */ /* 0x000fc40000000000 */
[----:B------:R-:W-:Y:S02]  /*0ab0*/  SEL R10, R10, R11, P0 ;  /* 0x0000000b0a0a7207 */ /* 0x000fe40000000000 */
[----:B------:R-:W-:Y:S02]  /*0ac0*/  SEL R7, R7, R12, P0 ;  /* 0x0000000c07077207 */ /* 0x000fe40000000000 */
[----:B------:R-:W-:Y:S02]  /*0ad0*/  SEL R13, R8, R13, P0 ;  /* 0x0000000d080d7207 */ /* 0x000fe40000000000 */
[----:B------:R-:W-:Y:S02]  /*0ae0*/  ISETP.GE.U32.AND P0, PT, R5, R20, PT ;  /* 0x000000140500720c */ /* 0x000fe40003f06070 */
[----:B------:R-:W-:Y:S02]  /*0af0*/  IADD3 R5, P2, PT, R10, 0x1, RZ ;  /* 0x000000010a057810 */ /* 0x000fe40007f5e0ff */
[----:B------:R-:W-:-:S02]  /*0b00*/  ISETP.NE.U32.AND P1, PT, R20, RZ, PT ;  /* 0x000000ff1400720c */ /* 0x000fc40003f25070 */
[----:B------:R-:W-:Y:S01]  /*0b10*/  ISETP.GE.U32.AND.EX P0, PT, R7, RZ, PT, P0 ;  /* 0x000000ff0700720c */ /* 0x000fe20003f06100 */
[----:B------:R-:W-:Y:S01]  /*0b20*/  IMAD.X R8, RZ, RZ, R13, P2 ;  /* 0x000000ffff087224 */ /* 0x000fe200010e060d */
[----:B------:R-:W-:Y:S01]  /*0b30*/  ISETP.NE.AND.EX P1, PT, RZ, RZ, PT, P1 ;  /* 0x000000ffff00720c */ /* 0x000fe20003f25310 */
[----:B------:R-:W-:Y:S01]  /*0b40*/  IMAD.MOV.U32 R7, RZ, RZ, 0x0 ;  /* 0x00000000ff077424 */ /* 0x000fe200078e00ff */
[----:B------:R-:W-:Y:S02]  /*0b50*/  SEL R5, R5, R10, P0 ;  /* 0x0000000a05057207 */ /* 0x000fe40000000000 */
[----:B------:R-:W-:Y:S02]  /*0b60*/  SEL R8, R8, R13, P0 ;  /* 0x0000000d08087207 */ /* 0x000fe40000000000 */
[----:B------:R-:W-:Y:S02]  /*0b70*/  SEL R5, R5, 0xffffffff, P1 ;  /* 0xffffffff05057807 */ /* 0x000fe40000800000 */
[----:B------:R-:W-:Y:S01]  /*0b80*/  SEL R8, R8, 0xffffffff, P1 ;  /* 0xffffffff08087807 */ /* 0x000fe20000800000 */
[----:B------:R-:W-:Y:S06]  /*0b90*/  RET.REL.NODEC R6 `(copy_kernel) ;  /* 0xfffffff406187950 */ /* 0x000fec0003c3ffff */
.L_x_7:
[----:B------:R-:W-:-:S00]  /*0ba0*/  BRA `(.L_x_7) ;  /* 0xfffffffc00fc7947 */ /* 0x000fc0000383ffff */
[----:B------:R-:W-:-:S00]  /*0bb0*/  NOP ;  /* 0x0000000000007918 */ /* 0x000fc00000000000 */
        /* <DEDUP_REMOVED lines=12> */
.L_x_8:


//--------------------- .nv.shared.reserved.0     --------------------------
	.section	.nv.shared.reserved.0,"aw",@nobits
	.weak		__nv_reservedSMEM_offset_0_alias
	.size		__nv_reservedSMEM_offset_0_alias, 0, 64
	.other		__nv_reservedSMEM_offset_0_alias,@"STO_CUDA_RESERVED_SHARED STV_DEFAULT"
__nv_reservedSMEM_offset_0_alias:
	.zero		0
	.zero		64


//--------------------- .nv.constant0.copy_kernel --------------------------
	.section	.nv.constant0.copy_kernel,"a",@progbits
	.sectionflags	@""
	.align	4
.nv.constant0.copy_kernel:
	.zero		920


//--------------------- SYMBOLS --------------------------

	.type		.nv.reservedSmem.offset0,@object
	.size		.nv.reservedSmem.offset0,0x4
